	.headerflags	@"EF_CUDA_TEXMODE_UNIFIED EF_CUDA_64BIT_ADDRESS EF_CUDA_SM86 EF_CUDA_VIRTUAL_SM(EF_CUDA_SM86)"
	.elftype	@"ET_EXEC"


//--------------------- .nv.info                  --------------------------
	.section	.nv.info,"",@"SHT_CUDA_INFO"
	.align	4


	//----- nvinfo : EIATTR_REGCOUNT
	.align		4
        /*0000*/ 	.byte	0x04, 0x2f
        /*0002*/ 	.short	(.L_1 - .L_0)
	.align		4
.L_0:
        /*0004*/ 	.word	index@(triton_bmm)
        /*0008*/ 	.word	0x00000058


	//----- nvinfo : EIATTR_MIN_STACK_SIZE
	.align		4
.L_1:
        /*000c*/ 	.byte	0x04, 0x12
        /*000e*/ 	.short	(.L_3 - .L_2)
	.align		4
.L_2:
        /*0010*/ 	.word	index@(triton_bmm)
        /*0014*/ 	.word	0x00000000


	//----- nvinfo : EIATTR_FRAME_SIZE
	.align		4
.L_3:
        /*0018*/ 	.byte	0x04, 0x11
        /*001a*/ 	.short	(.L_5 - .L_4)
	.align		4
.L_4:
        /*001c*/ 	.word	index@(triton_bmm)
        /*0020*/ 	.word	0x00000000


	//----- nvinfo : EIATTR_MIN_STACK_SIZE
	.align		4
.L_5:
        /*0024*/ 	.byte	0x04, 0x12
        /*0026*/ 	.short	(.L_7 - .L_6)
	.align		4
.L_6:
        /*0028*/ 	.word	index@(triton_bmm)
        /*002c*/ 	.word	0x00000000
.L_7:


//--------------------- .nv.info.triton_bmm       --------------------------
	.section	.nv.info.triton_bmm,"",@"SHT_CUDA_INFO"
	.sectionflags	@""
	.align	4


	//----- nvinfo : EIATTR_CUDA_API_VERSION
	.align		4
        /*0000*/ 	.byte	0x04, 0x37
        /*0002*/ 	.short	(.L_9 - .L_8)
.L_8:
        /*0004*/ 	.word	0x0000007c


	//----- nvinfo : EIATTR_SW2861232_WAR
	.align		4
.L_9:
        /*0008*/ 	.byte	0x01, 0x35
	.zero		2


	//----- nvinfo : EIATTR_PARAM_CBANK
	.align		4
        /*000c*/ 	.byte	0x04, 0x0a
        /*000e*/ 	.short	(.L_11 - .L_10)
	.align		4
.L_10:
        /*0010*/ 	.word	index@(.nv.constant0.triton_bmm)
        /*0014*/ 	.short	0x0160
        /*0016*/ 	.short	0x0020


	//----- nvinfo : EIATTR_CBANK_PARAM_SIZE
	.align		4
.L_11:
        /*0018*/ 	.byte	0x03, 0x19
        /*001a*/ 	.short	0x0020


	//----- nvinfo : EIATTR_KPARAM_INFO
	.align		4
        /*001c*/ 	.byte	0x04, 0x17
        /*001e*/ 	.short	(.L_13 - .L_12)
.L_12:
        /*0020*/ 	.word	0x00000000
        /*0024*/ 	.short	0x0003
        /*0026*/ 	.short	0x0018
        /*0028*/ 	.byte	0x00, 0xf4, 0x21, 0x00


	//----- nvinfo : EIATTR_KPARAM_INFO
	.align		4
.L_13:
        /*002c*/ 	.byte	0x04, 0x17
        /*002e*/ 	.short	(.L_15 - .L_14)
.L_14:
        /*0030*/ 	.word	0x00000000
        /*0034*/ 	.short	0x0002
        /*0036*/ 	.short	0x0010
        /*0038*/ 	.byte	0x00, 0xf4, 0x21, 0x00


	//----- nvinfo : EIATTR_KPARAM_INFO
	.align		4
.L_15:
        /*003c*/ 	.byte	0x04, 0x17
        /*003e*/ 	.short	(.L_17 - .L_16)
.L_16:
        /*0040*/ 	.word	0x00000000
        /*0044*/ 	.short	0x0001
        /*0046*/ 	.short	0x0008
        /*0048*/ 	.byte	0x00, 0xf4, 0x21, 0x00


	//----- nvinfo : EIATTR_KPARAM_INFO
	.align		4
.L_17:
        /*004c*/ 	.byte	0x04, 0x17
        /*004e*/ 	.short	(.L_19 - .L_18)
.L_18:
        /*0050*/ 	.word	0x00000000
        /*0054*/ 	.short	0x0000
        /*0056*/ 	.short	0x0000
        /*0058*/ 	.byte	0x00, 0xf4, 0x21, 0x00


	//----- nvinfo : EIATTR_MAXREG_COUNT
	.align		4
.L_19:
        /*005c*/ 	.byte	0x03, 0x1b
        /*005e*/ 	.short	0x00ff


	//----- nvinfo : EIATTR_EXIT_INSTR_OFFSETS
	.align		4
        /*0060*/ 	.byte	0x04, 0x1c
        /*0062*/ 	.short	(.L_21 - .L_20)


	//   ....[0]....
.L_20:
        /*0064*/ 	.word	0x00003740


	//   ....[1]....
        /*0068*/ 	.word	0x000037a0


	//----- nvinfo : EIATTR_REQNTID
	.align		4
.L_21:
        /*006c*/ 	.byte	0x04, 0x10
        /*006e*/ 	.short	(.L_23 - .L_22)
.L_22:
        /*0070*/ 	.word	0x00000080
        /*0074*/ 	.word	0x00000001
        /*0078*/ 	.word	0x00000001
.L_23:


//--------------------- .nv.callgraph             --------------------------
	.section	.nv.callgraph,"",@"SHT_CUDA_CALLGRAPH"
	.align	4
	.sectionentsize	8
	.align		4
        /*0000*/ 	.word	0x00000000
	.align		4
        /*0004*/ 	.word	0xffffffff
	.align		4
        /*0008*/ 	.word	0x00000000
	.align		4
        /*000c*/ 	.word	0xfffffffe
	.align		4
        /*0010*/ 	.word	0x00000000
	.align		4
        /*0014*/ 	.word	0xfffffffd
	.align		4
        /*0018*/ 	.word	0x00000000
	.align		4
        /*001c*/ 	.word	0xfffffffc


//--------------------- .nv.rel.action            --------------------------
	.section	.nv.rel.action,"",@"SHT_CUDA_RELOCINFO"
	.align	8
	.sectionentsize	8
        /*0000*/ 	.byte	0x73, 0x00, 0x00, 0x00, 0x00, 0x00, 0x00, 0x00, 0x00, 0x00, 0x00, 0x11, 0x25, 0x00, 0x05, 0x36


//--------------------- .nv.constant0.triton_bmm  --------------------------
	.section	.nv.constant0.triton_bmm,"a",@progbits
	.sectionflags	@""
	.align	4
.nv.constant0.triton_bmm:
	.zero		384


//--------------------- .text.triton_bmm          --------------------------
	.section	.text.triton_bmm,"ax",@progbits
	.sectionflags	@"SHF_BARRIERS=1"
	.sectioninfo	@"SHI_REGISTERS=88"
	.align	128
        .global         triton_bmm
        .type           triton_bmm,@function
        .size           triton_bmm,(.L_x_1 - triton_bmm)
        .other          triton_bmm,@"STO_CUDA_ENTRY STV_DEFAULT"
triton_bmm:
.text.triton_bmm:
[----:B------:R-:W-:Y:S02]  /*0000*/  IMAD.MOV.U32 R1, RZ, RZ, c[0x0][0x28] ;  /* 0x00000a00ff017624 */ /* 0x000fe400078e00ff */
[----:B------:R-:W1:Y:S01]  /*0010*/  S2R R8, SR_CTAID.X ;  /* 0x0000000000087919 */ /* 0x000e620000002500 */
[----:B------:R-:W-:Y:S01]  /*0020*/  IMAD.MOV.U32 R84, RZ, RZ, 0x2 ;  /* 0x00000002ff547424 */ /* 0x000fe200078e00ff */
[----:B------:R-:W-:Y:S01]  /*0030*/  ULDC.64 UR4, c[0x0][0x118] ;  /* 0x0000460000047ab9 */ /* 0x000fe20000000a00 */
[----:B-1----:R-:W-:Y:S02]  /*0040*/  SHF.R.S32.HI R0, RZ, 0x1f, R8 ;  /* 0x0000001fff007819 */ /* 0x002fe40000011408 */
[-C--:B------:R-:W-:Y:S02]  /*0050*/  IABS R10, R8.reuse ;  /* 0x00000008000a7213 */ /* 0x080fe40000000000 */
[----:B------:R-:W-:-:S04]  /*0060*/  LEA.HI R0, R0, R8, RZ, 0x3 ;  /* 0x0000000800007211 */ /* 0x000fc800078f18ff */
[----:B------:R-:W-:-:S04]  /*0070*/  LOP3.LUT R5, R0, 0xfffffff8, RZ, 0xc0, !PT ;  /* 0xfffffff800057812 */ /* 0x000fc800078ec0ff */
[----:B------:R-:W-:Y:S01]  /*0080*/  IADD3 R0, -R5, 0x8, RZ ;  /* 0x0000000805007810 */ /* 0x000fe20007ffe1ff */
[----:B------:R-:W-:-:S03]  /*0090*/  IMAD.IADD R7, R8, 0x1, -R5 ;  /* 0x0000000108077824 */ /* 0x000fc600078e0a05 */
[----:B------:R-:W-:Y:S02]  /*00a0*/  IMNMX R6, R0, 0x8, PT ;  /* 0x0000000800067817 */ /* 0x000fe40003800200 */
[----:B------:R-:W-:Y:S02]  /*00b0*/  IABS R13, R7 ;  /* 0x00000007000d7213 */ /* 0x000fe40000000000 */
[-C--:B------:R-:W-:Y:S02]  /*00c0*/  IABS R9, R6.reuse ;  /* 0x0000000600097213 */ /* 0x080fe40000000000 */
[-C--:B------:R-:W-:Y:S02]  /*00d0*/  IABS R12, R6.reuse ;  /* 0x00000006000c7213 */ /* 0x080fe40000000000 */
[----:B------:R-:W1:Y:S01]  /*00e0*/  I2F.RP R0, R9 ;  /* 0x0000000900007306 */ /* 0x000e620000209400 */
[----:B------:R-:W-:-:S04]  /*00f0*/  LOP3.LUT R7, R7, R6, RZ, 0x3c, !PT ;  /* 0x0000000607077212 */ /* 0x000fc800078e3cff */
[----:B------:R-:W-:-:S03]  /*0100*/  ISETP.GE.AND P2, PT, R7, RZ, PT ;  /* 0x000000ff0700720c */ /* 0x000fc60003f46270 */
[----:B-1----:R-:W1:Y:S02]  /*0110*/  MUFU.RCP R0, R0 ;  /* 0x0000000000007308 */ /* 0x002e640000001000 */
[----:B-1----:R-:W-:-:S06]  /*0120*/  IADD3 R2, R0, 0xffffffe, RZ ;  /* 0x0ffffffe00027810 */ /* 0x002fcc0007ffe0ff */
[----:B------:R1:W2:Y:S02]  /*0130*/  F2I.FTZ.U32.TRUNC.NTZ R3, R2 ;  /* 0x0000000200037305 */ /* 0x0002a4000021f000 */
[----:B-1----:R-:W-:Y:S02]  /*0140*/  IMAD.MOV.U32 R2, RZ, RZ, RZ ;  /* 0x000000ffff027224 */ /* 0x002fe400078e00ff */
[----:B--2---:R-:W-:-:S04]  /*0150*/  IMAD.MOV R4, RZ, RZ, -R3 ;  /* 0x000000ffff047224 */ /* 0x004fc800078e0a03 */
[----:B------:R-:W-:Y:S02]  /*0160*/  IMAD R11, R4, R9, RZ ;  /* 0x00000009040b7224 */ /* 0x000fe400078e02ff */
[----:B------:R-:W-:Y:S02]  /*0170*/  IMAD.MOV.U32 R4, RZ, RZ, R10 ;  /* 0x000000ffff047224 */ /* 0x000fe400078e000a */
[----:B------:R-:W-:-:S04]  /*0180*/  IMAD.HI.U32 R3, R3, R11, R2 ;  /* 0x0000000b03037227 */ /* 0x000fc800078e0002 */
[----:B------:R-:W-:Y:S02]  /*0190*/  IMAD.MOV.U32 R10, RZ, RZ, R13 ;  /* 0x000000ffff0a7224 */ /* 0x000fe400078e000d */
[----:B------:R-:W-:Y:S02]  /*01a0*/  IMAD.MOV R11, RZ, RZ, -R12 ;  /* 0x000000ffff0b7224 */ /* 0x000fe400078e0a0c */
[----:B------:R-:W-:-:S04]  /*01b0*/  IMAD.HI.U32 R0, R3, R4, RZ ;  /* 0x0000000403007227 */ /* 0x000fc800078e00ff */
[----:B------:R-:W-:-:S04]  /*01c0*/  IMAD.HI.U32 R3, R3, R10, RZ ;  /* 0x0000000a03037227 */ /* 0x000fc800078e00ff */
[-C--:B------:R-:W-:Y:S02]  /*01d0*/  IMAD R2, R0, R11.reuse, R4 ;  /* 0x0000000b00027224 */ /* 0x080fe400078e0204 */
[----:B------:R-:W-:Y:S01]  /*01e0*/  IMAD R4, R3, R11, R10 ;  /* 0x0000000b03047224 */ /* 0x000fe200078e020a */
[----:B------:R-:W1:Y:S02]  /*01f0*/  S2R R0, SR_TID.X ;  /* 0x0000000000007919 */ /* 0x000e640000002100 */
[C---:B------:R-:W-:Y:S02]  /*0200*/  ISETP.GT.U32.AND P1, PT, R9.reuse, R2, PT ;  /* 0x000000020900720c */ /* 0x040fe40003f24070 */
[----:B------:R-:W-:-:S11]  /*0210*/  ISETP.GT.U32.AND P0, PT, R9, R4, PT ;  /* 0x000000040900720c */ /* 0x000fd60003f04070 */
[--C-:B------:R-:W-:Y:S01]  /*0220*/  @!P1 IMAD.IADD R2, R2, 0x1, -R9.reuse ;  /* 0x0000000102029824 */ /* 0x100fe200078e0a09 */
[----:B------:R-:W-:Y:S01]  /*0230*/  ISETP.GE.AND P1, PT, R8, RZ, PT ;  /* 0x000000ff0800720c */ /* 0x000fe20003f26270 */
[----:B------:R-:W-:Y:S01]  /*0240*/  @!P0 IMAD.IADD R4, R4, 0x1, -R9 ;  /* 0x0000000104048824 */ /* 0x000fe200078e0a09 */
[----:B------:R-:W-:Y:S02]  /*0250*/  @!P0 IADD3 R3, R3, 0x1, RZ ;  /* 0x0000000103038810 */ /* 0x000fe40007ffe0ff */
[----:B------:R-:W-:Y:S02]  /*0260*/  ISETP.GT.U32.AND P4, PT, R9, R2, PT ;  /* 0x000000020900720c */ /* 0x000fe40003f84070 */
[----:B------:R-:W-:Y:S02]  /*0270*/  ISETP.GE.U32.AND P3, PT, R4, R9, PT ;  /* 0x000000090400720c */ /* 0x000fe40003f66070 */
[----:B------:R-:W-:Y:S01]  /*0280*/  ISETP.NE.AND P0, PT, R6, RZ, PT ;  /* 0x000000ff0600720c */ /* 0x000fe20003f05270 */
[C---:B-1----:R-:W-:Y:S01]  /*0290*/  IMAD.SHL.U32 R66, R0.reuse, 0x8, RZ ;  /* 0x0000000800427824 */ /* 0x042fe200078e00ff */
[----:B------:R-:W-:-:S02]  /*02a0*/  LOP3.LUT R4, R0, 0x2, RZ, 0xc0, !PT ;  /* 0x0000000200047812 */ /* 0x000fc400078ec0ff */
[----:B------:R-:W-:Y:S02]  /*02b0*/  LOP3.LUT R16, R0, 0x4, RZ, 0xc0, !PT ;  /* 0x0000000400107812 */ /* 0x000fe400078ec0ff */
[----:B------:R-:W-:Y:S01]  /*02c0*/  SHF.R.U32.HI R42, RZ, 0x3, R0 ;  /* 0x00000003ff2a7819 */ /* 0x000fe20000011600 */
[----:B------:R-:W-:Y:S01]  /*02d0*/  IMAD.SHL.U32 R59, R4, 0x8, RZ ;  /* 0x00000008043b7824 */ /* 0x000fe200078e00ff */
[----:B------:R-:W-:Y:S01]  /*02e0*/  LOP3.LUT R58, R66, 0x8, RZ, 0xc0, !PT ;  /* 0x00000008423a7812 */ /* 0x000fe200078ec0ff */
[----:B------:R-:W-:Y:S01]  /*02f0*/  @!P4 IMAD.IADD R2, R2, 0x1, -R9 ;  /* 0x000000010202c824 */ /* 0x000fe200078e0a09 */
[----:B------:R-:W-:Y:S01]  /*0300*/  SGXT.U32 R42, R42, 0x4 ;  /* 0x000000042a2a781a */ /* 0x000fe20000000000 */
[C---:B------:R-:W-:Y:S01]  /*0310*/  IMAD.SHL.U32 R18, R16.reuse, 0x8, RZ ;  /* 0x0000000810127824 */ /* 0x040fe200078e00ff */
[----:B------:R-:W-:Y:S01]  /*0320*/  @P3 IADD3 R3, R3, 0x1, RZ ;  /* 0x0000000103033810 */ /* 0x000fe20007ffe0ff */
[----:B------:R-:W-:Y:S01]  /*0330*/  @!P1 IMAD.MOV R2, RZ, RZ, -R2 ;  /* 0x000000ffff029224 */ /* 0x000fe200078e0a02 */
[----:B------:R-:W-:Y:S01]  /*0340*/  LOP3.LUT R17, R59, 0x8, R66, 0xf8, !PT ;  /* 0x000000083b117812 */ /* 0x000fe200078ef842 */
[----:B------:R-:W-:Y:S01]  /*0350*/  IMAD.SHL.U32 R19, R16, 0x4, RZ ;  /* 0x0000000410137824 */ /* 0x000fe200078e00ff */
[----:B------:R-:W-:Y:S01]  /*0360*/  SHF.R.U32.HI R68, RZ, 0x2, R0 ;  /* 0x00000002ff447819 */ /* 0x000fe20000011600 */
[----:B------:R-:W-:Y:S01]  /*0370*/  IMAD.MOV.U32 R8, RZ, RZ, R3 ;  /* 0x000000ffff087224 */ /* 0x000fe200078e0003 */
[----:B------:R-:W-:-:S02]  /*0380*/  LOP3.LUT R3, RZ, R6, RZ, 0x33, !PT ;  /* 0x00000006ff037212 */ /* 0x000fc400078e33ff */
[----:B------:R-:W-:Y:S01]  /*0390*/  LOP3.LUT R67, R17, R18, RZ, 0xfc, !PT ;  /* 0x0000001211437212 */ /* 0x000fe200078efcff */
[----:B------:R-:W-:Y:S01]  /*03a0*/  @!P2 IMAD.MOV R8, RZ, RZ, -R8 ;  /* 0x000000ffff08a224 */ /* 0x000fe200078e0a08 */
[C---:B------:R-:W-:Y:S02]  /*03b0*/  SEL R2, R3.reuse, R2, !P0 ;  /* 0x0000000203027207 */ /* 0x040fe40004000000 */
[----:B------:R-:W-:Y:S02]  /*03c0*/  SHF.R.U32.HI R6, RZ, 0x2, R0 ;  /* 0x00000002ff067819 */ /* 0x000fe40000011600 */
[----:B------:R-:W-:Y:S01]  /*03d0*/  SEL R8, R3, R8, !P0 ;  /* 0x0000000803087207 */ /* 0x000fe20004000000 */
[----:B------:R-:W-:Y:S01]  /*03e0*/  IMAD.IADD R5, R5, 0x1, R2 ;  /* 0x0000000105057824 */ /* 0x000fe200078e0202 */
[----:B------:R-:W-:Y:S01]  /*03f0*/  SGXT.U32 R6, R6, 0x5 ;  /* 0x000000050606781a */ /* 0x000fe20000000000 */
[----:B------:R-:W1:Y:S01]  /*0400*/  S2R R2, SR_CTAID.Y ;  /* 0x0000000000027919 */ /* 0x000e620000002600 */
[----:B------:R-:W-:Y:S01]  /*0410*/  SHF.R.S32.HI R3, RZ, 0x19, R8 ;  /* 0x00000019ff037819 */ /* 0x000fe20000011408 */
[----:B------:R-:W-:Y:S01]  /*0420*/  IMAD.SHL.U32 R69, R5, 0x40, RZ ;  /* 0x0000004005457824 */ /* 0x000fe200078e00ff */
[----:B------:R-:W-:Y:S01]  /*0430*/  SHF.R.S32.HI R10, RZ, 0x19, R5 ;  /* 0x00000019ff0a7819 */ /* 0x000fe20000011405 */
[----:B------:R-:W-:Y:S01]  /*0440*/  IMAD R65, R8, 0x40, R67 ;  /* 0x0000004008417824 */ /* 0x000fe200078e0243 */
[----:B------:R-:W-:-:S02]  /*0450*/  SGXT R8, R3, 0x1 ;  /* 0x000000010308781a */ /* 0x000fc40000000200 */
[----:B------:R-:W-:Y:S02]  /*0460*/  SGXT R10, R10, 0x1 ;  /* 0x000000010a0a781a */ /* 0x000fe40000000200 */
[----:B------:R-:W-:Y:S02]  /*0470*/  LOP3.LUT R61, R69, R6, RZ, 0xfc, !PT ;  /* 0x00000006453d7212 */ /* 0x000fe400078efcff */
[----:B------:R-:W-:Y:S02]  /*0480*/  LEA.HI R8, R8, R65, RZ, 0x6 ;  /* 0x0000004108087211 */ /* 0x000fe400078f30ff */
[----:B------:R-:W-:Y:S02]  /*0490*/  LOP3.LUT R5, R17, 0x18, R0, 0x78, !PT ;  /* 0x0000001811057812 */ /* 0x000fe400078e7800 */
[----:B------:R-:W-:Y:S02]  /*04a0*/  LOP3.LUT R57, R69, 0x20, R6, 0xfe, !PT ;  /* 0x0000002045397812 */ /* 0x000fe400078efe06 */
[----:B------:R-:W-:Y:S01]  /*04b0*/  LEA.HI R3, R10, R61, RZ, 0x9 ;  /* 0x0000003d0a037211 */ /* 0x000fe200078f48ff */
[----:B------:R-:W-:Y:S01]  /*04c0*/  IMAD R7, R6, 0x20, R5 ;  /* 0x0000002006077824 */ /* 0x000fe200078e0205 */
[----:B------:R-:W-:-:S02]  /*04d0*/  LOP3.LUT R8, R8, 0xffffffc0, RZ, 0xc0, !PT ;  /* 0xffffffc008087812 */ /* 0x000fc400078ec0ff */
[----:B------:R-:W-:Y:S02]  /*04e0*/  LEA.HI R10, R10, R57, RZ, 0x9 ;  /* 0x000000390a0a7211 */ /* 0x000fe400078f48ff */
[----:B------:R-:W-:Y:S01]  /*04f0*/  LOP3.LUT R6, R3, 0x7ffe00, RZ, 0xc0, !PT ;  /* 0x007ffe0003067812 */ /* 0x000fe200078ec0ff */
[----:B------:R-:W-:Y:S01]  /*0500*/  IMAD.IADD R43, R65, 0x1, -R8 ;  /* 0x00000001412b7824 */ /* 0x000fe200078e0a08 */
[----:B------:R-:W-:Y:S01]  /*0510*/  LOP3.LUT R10, R10, 0x7ffe00, RZ, 0xc0, !PT ;  /* 0x007ffe000a0a7812 */ /* 0x000fe200078ec0ff */
[----:B-1----:R-:W-:Y:S01]  /*0520*/  IMAD.SHL.U32 R56, R2, 0x40000, RZ ;  /* 0x0004000002387824 */ /* 0x002fe200078e00ff */
[----:B------:R-:W-:Y:S01]  /*0530*/  LOP3.LUT R3, R42, 0x10, RZ, 0xfc, !PT ;  /* 0x000000102a037812 */ /* 0x000fe200078efcff */
[----:B------:R-:W-:Y:S01]  /*0540*/  IMAD.IADD R61, R61, 0x1, -R6 ;  /* 0x000000013d3d7824 */ /* 0x000fe200078e0a06 */
[----:B------:R-:W-:Y:S01]  /*0550*/  LOP3.LUT R13, R67, 0x38, R0, 0x78, !PT ;  /* 0x00000038430d7812 */ /* 0x000fe200078e7800 */
[----:B------:R-:W-:Y:S01]  /*0560*/  IMAD R5, R2, 0x40, R43 ;  /* 0x0000004002057824 */ /* 0x000fe200078e022b */
[----:B------:R-:W-:Y:S01]  /*0570*/  LOP3.LUT R6, R17, R56, RZ, 0xfc, !PT ;  /* 0x0000003811067212 */ /* 0x000fe200078efcff */
[----:B------:R-:W-:-:S02]  /*0580*/  IMAD.IADD R57, R57, 0x1, -R10 ;  /* 0x0000000139397824 */ /* 0x000fc400078e0a0a */
[--C-:B------:R-:W-:Y:S02]  /*0590*/  IMAD R11, R3, 0x1000, R5.reuse ;  /* 0x00001000030b7824 */ /* 0x100fe400078e0205 */
[----:B------:R-:W-:Y:S02]  /*05a0*/  IMAD.SHL.U32 R3, R7, 0x2, RZ ;  /* 0x0000000207037824 */ /* 0x000fe400078e00ff */
[--C-:B------:R-:W-:Y:S02]  /*05b0*/  IMAD R7, R61, 0x200, R6.reuse ;  /* 0x000002003d077824 */ /* 0x100fe400078e0206 */
[----:B------:R-:W-:Y:S02]  /*05c0*/  IMAD R9, R57, 0x200, R6 ;  /* 0x0000020039097824 */ /* 0x000fe400078e0206 */
[C---:B------:R-:W-:Y:S01]  /*05d0*/  IMAD R79, R42.reuse, 0x1000, R5 ;  /* 0x000010002a4f7824 */ /* 0x040fe200078e0205 */
[----:B------:R-:W-:Y:S01]  /*05e0*/  SHF.R.U32.HI R5, RZ, 0x1, R0 ;  /* 0x00000001ff057819 */ /* 0x000fe20000011600 */
[----:B------:R-:W-:-:S02]  /*05f0*/  IMAD R13, R42, 0x40, R13 ;  /* 0x000000402a0d7824 */ /* 0x000fc400078e020d */
[-C--:B------:R-:W-:Y:S01]  /*0600*/  IMAD.WIDE R6, R7, R84.reuse, c[0x0][0x160] ;  /* 0x0000580007067625 */ /* 0x080fe200078e0254 */
[----:B------:R-:W-:Y:S02]  /*0610*/  LOP3.LUT R40, R5, 0x8, RZ, 0xc0, !PT ;  /* 0x0000000805287812 */ /* 0x000fe400078ec0ff */
[----:B------:R-:W-:Y:S01]  /*0620*/  LOP3.LUT R5, R68, 0x10, RZ, 0xc0, !PT ;  /* 0x0000001044057812 */ /* 0x000fe200078ec0ff */
[-C--:B------:R-:W-:Y:S01]  /*0630*/  IMAD.WIDE R8, R9, R84.reuse, c[0x0][0x160] ;  /* 0x0000580009087625 */ /* 0x080fe200078e0254 */
[----:B------:R1:W-:Y:S02]  /*0640*/  LDGSTS.E.BYPASS.128 [R3], [R6.64] ;  /* 0x0000000006037fae */ /* 0x0003e4000b901c44 */
[----:B------:R-:W-:Y:S01]  /*0650*/  LOP3.LUT R41, R5, 0xf, R0, 0xf8, !PT ;  /* 0x0000000f05297812 */ /* 0x000fe200078ef800 */
[-C--:B------:R-:W-:Y:S01]  /*0660*/  IMAD.WIDE R78, R79, R84.reuse, c[0x0][0x168] ;  /* 0x00005a004f4e7625 */ /* 0x080fe200078e0254 */
[----:B------:R2:W-:Y:S03]  /*0670*/  LDGSTS.E.BYPASS.128 [R3+0x800], [R8.64] ;  /* 0x0080000008037fae */ /* 0x0005e6000b901c44 */
[----:B------:R-:W-:Y:S01]  /*0680*/  IMAD.SHL.U32 R64, R13, 0x2, RZ ;  /* 0x000000020d407824 */ /* 0x000fe200078e00ff */
[----:B------:R-:W0:Y:S01]  /*0690*/  LDGDEPBAR ;  /* 0x00000000000079af */ /* 0x000e220000000000 */
[----:B------:R-:W-:Y:S01]  /*06a0*/  IMAD.WIDE R10, R11, R84, c[0x0][0x168] ;  /* 0x00005a000b0a7625 */ /* 0x000fe200078e0254 */
[----:B------:R-:W-:-:S02]  /*06b0*/  IADD3 R12, P0, R78, 0x40000, RZ ;  /* 0x000400004e0c7810 */ /* 0x000fc40007f1e0ff */
[----:B------:R3:W-:Y:S01]  /*06c0*/  LDGSTS.E.BYPASS.128 [R64+0x2000], [R78.64] ;  /* 0x020000004e407fae */ /* 0x0007e2000b901c44 */
[----:B------:R-:W-:Y:S01]  /*06d0*/  IMAD R5, R4, 0x4, R19 ;  /* 0x0000000404057824 */ /* 0x000fe200078e0213 */
[----:B------:R-:W-:Y:S01]  /*06e0*/  IADD3 R14, P1, R10, 0x40000, RZ ;  /* 0x000400000a0e7810 */ /* 0x000fe20007f3e0ff */
[----:B------:R-:W-:Y:S01]  /*06f0*/  IMAD.X R13, RZ, RZ, R79, P0 ;  /* 0x000000ffff0d7224 */ /* 0x000fe200000e064f */
[----:B------:R4:W-:Y:S01]  /*0700*/  LDGSTS.E.BYPASS.128 [R64+0x2800], [R10.64] ;  /* 0x028000000a407fae */ /* 0x0009e2000b901c44 */
[----:B------:R-:W-:Y:S01]  /*0710*/  IMAD.SHL.U32 R41, R41, 0x20, RZ ;  /* 0x0000002029297824 */ /* 0x000fe200078e00ff */
[----:B------:R-:W-:Y:S01]  /*0720*/  LEA R4, R4, 0x10, 0x2 ;  /* 0x0000001004047811 */ /* 0x000fe200078e10ff */
[----:B------:R-:W-:Y:S01]  /*0730*/  IMAD.X R15, RZ, RZ, R11, P1 ;  /* 0x000000ffff0f7224 */ /* 0x000fe200008e060b */
[----:B------:R-:W0:Y:S01]  /*0740*/  LDGDEPBAR ;  /* 0x00000000000079af */ /* 0x000e220000000000 */
[--C-:B------:R-:W-:Y:S02]  /*0750*/  IMAD R61, R61, 0x200, R56.reuse ;  /* 0x000002003d3d7824 */ /* 0x100fe400078e0238 */
[----:B------:R-:W-:Y:S01]  /*0760*/  IMAD R57, R57, 0x200, R56 ;  /* 0x0000020039397824 */ /* 0x000fe200078e0238 */
[----:B------:R-:W-:Y:S01]  /*0770*/  BAR.SYNC.DEFER_BLOCKING 0x0 ;  /* 0x0000000000007b1d */ /* 0x000fe20000010000 */
[----:B------:R-:W-:-:S02]  /*0780*/  IADD3 R56, P0, R78, 0x80000, RZ ;  /* 0x000800004e387810 */ /* 0x000fc40007f1e0ff */
[--C-:B------:R-:W-:Y:S01]  /*0790*/  IADD3 R61, R58, R61, R59.reuse ;  /* 0x0000003d3a3d7210 */ /* 0x100fe20007ffe03b */
[----:B----4-:R-:W-:Y:S01]  /*07a0*/  IMAD.SHL.U32 R10, R0, 0x40, RZ ;  /* 0x00000040000a7824 */ /* 0x010fe200078e00ff */
[----:B------:R-:W-:Y:S02]  /*07b0*/  LOP3.LUT R11, R59, 0x10, R58, 0x1e, !PT ;  /* 0x000000103b0b7812 */ /* 0x000fe400078e1e3a */
[----:B------:R-:W-:Y:S01]  /*07c0*/  IADD3 R83, R58, R57, R59 ;  /* 0x000000393a537210 */ /* 0x000fe20007ffe03b */
[----:B------:R-:W-:Y:S01]  /*07d0*/  IMAD.WIDE R80, R61, R84, c[0x0][0x160] ;  /* 0x000058003d507625 */ /* 0x000fe200078e0254 */
[----:B------:R-:W-:Y:S02]  /*07e0*/  LOP3.LUT R11, R11, R18, RZ, 0xfc, !PT ;  /* 0x000000120b0b7212 */ /* 0x000fe400078efcff */
[----:B------:R-:W-:Y:S01]  /*07f0*/  LOP3.LUT R18, R18, 0x8, R68, 0xf8, !PT ;  /* 0x0000000812127812 */ /* 0x000fe200078ef844 */
[----:B------:R-:W-:Y:S01]  /*0800*/  IMAD.WIDE R82, R83, R84, c[0x0][0x160] ;  /* 0x0000580053527625 */ /* 0x000fe200078e0254 */
[----:B------:R-:W-:-:S02]  /*0810*/  LOP3.LUT R10, R10, 0x7c0, RZ, 0xc0, !PT ;  /* 0x000007c00a0a7812 */ /* 0x000fc400078ec0ff */
[C---:B------:R-:W-:Y:S01]  /*0820*/  LOP3.LUT R17, R18.reuse, 0x20, R17, 0x1e, !PT ;  /* 0x0000002012117812 */ /* 0x040fe200078e1e11 */
[----:B------:R-:W-:Y:S01]  /*0830*/  IMAD.X R57, RZ, RZ, R79, P0 ;  /* 0x000000ffff397224 */ /* 0x000fe200000e064f */
[----:B------:R-:W-:Y:S02]  /*0840*/  LOP3.LUT R11, R11, 0x8, R68, 0x78, !PT ;  /* 0x000000080b0b7812 */ /* 0x000fe400078e7844 */
[-C--:B------:R-:W-:Y:S02]  /*0850*/  LOP3.LUT R17, R17, R10.reuse, RZ, 0xfc, !PT ;  /* 0x0000000a11117212 */ /* 0x080fe400078efcff */
[----:B------:R-:W-:Y:S01]  /*0860*/  LOP3.LUT R11, R11, R10, RZ, 0xfc, !PT ;  /* 0x0000000a0b0b7212 */ /* 0x000fe200078efcff */
[----:B------:R-:W-:Y:S01]  /*0870*/  @!PT LDS RZ, [RZ] ;  /* 0x00000000fffff984 */ /* 0x000fe20000000800 */
[----:B------:R-:W-:Y:S01]  /*0880*/  @!PT LDS RZ, [RZ] ;  /* 0x00000000fffff984 */ /* 0x000fe20000000800 */
[----:B------:R-:W-:Y:S01]  /*0890*/  @!PT LDS RZ, [RZ] ;  /* 0x00000000fffff984 */ /* 0x000fe20000000800 */
[----:B------:R1:W-:Y:S02]  /*08a0*/  LDGSTS.E.BYPASS.128 [R3+0x1000], [R6.64+0x40] ;  /* 0x0100004006037fae */ /* 0x0003e4000b901c44 */
[----:B------:R-:W-:Y:S02]  /*08b0*/  IMAD.SHL.U32 R72, R17, 0x2, RZ ;  /* 0x0000000211487824 */ /* 0x000fe400078e00ff */
[----:B------:R-:W-:Y:S01]  /*08c0*/  IMAD.SHL.U32 R74, R11, 0x2, RZ ;  /* 0x000000020b4a7824 */ /* 0x000fe200078e00ff */
[----:B------:R2:W-:Y:S04]  /*08d0*/  LDGSTS.E.BYPASS.128 [R3+0x1800], [R8.64+0x40] ;  /* 0x0180004008037fae */ /* 0x0005e8000b901c44 */
[----:B------:R-:W0:Y:S04]  /*08e0*/  LDGDEPBAR ;  /* 0x00000000000079af */ /* 0x000e280000000000 */
[----:B------:R4:W-:Y:S01]  /*08f0*/  LDGSTS.E.BYPASS.128 [R64+0x3000], [R12.64] ;  /* 0x030000000c407fae */ /* 0x0009e2000b901c44 */
[----:B-1----:R-:W-:-:S02]  /*0900*/  LOP3.LUT R7, R18, R59, RZ, 0xfc, !PT ;  /* 0x0000003b12077212 */ /* 0x002fc400078efcff */
[----:B------:R-:W-:Y:S01]  /*0910*/  LOP3.LUT R6, R5, R40, RZ, 0x3c, !PT ;  /* 0x0000002805067212 */ /* 0x000fe200078e3cff */
[----:B------:R4:W-:Y:S01]  /*0920*/  LDGSTS.E.BYPASS.128 [R64+0x3800], [R14.64] ;  /* 0x038000000e407fae */ /* 0x0009e2000b901c44 */
[----:B------:R-:W-:Y:S02]  /*0930*/  LOP3.LUT R5, R67, 0x8, R68, 0x78, !PT ;  /* 0x0000000843057812 */ /* 0x000fe400078e7844 */
[----:B------:R-:W-:Y:S01]  /*0940*/  LOP3.LUT R7, R7, 0x30, R58, 0x1e, !PT ;  /* 0x0000003007077812 */ /* 0x000fe200078e1e3a */
[----:B------:R-:W0:Y:S01]  /*0950*/  LDGDEPBAR ;  /* 0x00000000000079af */ /* 0x000e220000000000 */
[CC--:B------:R-:W-:Y:S01]  /*0960*/  LOP3.LUT R77, R6.reuse, R41.reuse, RZ, 0xfc, !PT ;  /* 0x00000029064d7212 */ /* 0x0c0fe200078efcff */
[----:B------:R-:W-:Y:S01]  /*0970*/  IMAD.IADD R75, R6, 0x1, R41 ;  /* 0x00000001064b7824 */ /* 0x000fe200078e0229 */
[-C--:B------:R-:W-:Y:S02]  /*0980*/  LOP3.LUT R5, R5, R10.reuse, RZ, 0xfc, !PT ;  /* 0x0000000a05057212 */ /* 0x080fe400078efcff */
[----:B------:R-:W-:Y:S01]  /*0990*/  LOP3.LUT R7, R7, R10, RZ, 0xfc, !PT ;  /* 0x0000000a07077212 */ /* 0x000fe200078efcff */
[----:B------:R-:W-:Y:S01]  /*09a0*/  IMAD.SHL.U32 R77, R77, 0x2, RZ ;  /* 0x000000024d4d7824 */ /* 0x000fe200078e00ff */
[----:B------:R-:W-:Y:S01]  /*09b0*/  LOP3.LUT R40, R4, R40, R19, 0x1e, !PT ;  /* 0x0000002804287212 */ /* 0x000fe200078e1e13 */
[----:B------:R-:W-:Y:S01]  /*09c0*/  IMAD.SHL.U32 R76, R5, 0x2, RZ ;  /* 0x00000002054c7824 */ /* 0x000fe200078e00ff */
[----:B------:R-:W-:Y:S01]  /*09d0*/  LOP3.LUT R67, R67, 0x3c0, R66, 0xf8, !PT ;  /* 0x000003c043437812 */ /* 0x000fe200078ef842 */
[----:B------:R-:W-:Y:S01]  /*09e0*/  IMAD.SHL.U32 R71, R7, 0x2, RZ ;  /* 0x0000000207477824 */ /* 0x000fe200078e00ff */
[----:B------:R-:W-:Y:S01]  /*09f0*/  LOP3.LUT R70, R40, R41, RZ, 0xfc, !PT ;  /* 0x0000002928467212 */ /* 0x000fe200078efcff */
[----:B------:R-:W-:Y:S01]  /*0a00*/  IMAD.SHL.U32 R75, R75, 0x2, RZ ;  /* 0x000000024b4b7824 */ /* 0x000fe200078e00ff */
[----:B------:R-:W-:Y:S01]  /*0a10*/  LOP3.LUT R66, R66, 0x3c0, RZ, 0xc0, !PT ;  /* 0x000003c042427812 */ /* 0x000fe200078ec0ff */
[----:B------:R-:W-:-:S02]  /*0a20*/  IMAD.IADD R73, R41, 0x1, R40 ;  /* 0x0000000129497824 */ /* 0x000fc400078e0228 */
[----:B------:R-:W-:Y:S02]  /*0a30*/  IMAD.SHL.U32 R70, R70, 0x2, RZ ;  /* 0x0000000246467824 */ /* 0x000fe400078e00ff */
[----:B------:R-:W-:Y:S02]  /*0a40*/  IMAD.SHL.U32 R73, R73, 0x2, RZ ;  /* 0x0000000249497824 */ /* 0x000fe400078e00ff */
[----:B------:R-:W-:Y:S01]  /*0a50*/  IMAD.SHL.U32 R67, R67, 0x2, RZ ;  /* 0x0000000243437824 */ /* 0x000fe200078e00ff */
[----:B------:R-:W-:-:S04]  /*0a60*/  DEPBAR.LE SB0, 0x2 ;  /* 0x000080800000791a */ /* 0x000fc80000000000 */
[----:B------:R-:W-:Y:S06]  /*0a70*/  BAR.SYNC.DEFER_BLOCKING 0x0 ;  /* 0x0000000000007b1d */ /* 0x000fec0000010000 */
[----:B----4-:R-:W-:Y:S04]  /*0a80*/  LDSM.16.M88.4 R12, [R77] ;  /* 0x000000004d0c783b */ /* 0x010fe80000000200 */
[----:B------:R-:W1:Y:S04]  /*0a90*/  LDSM.16.MT88.4 R52, [R76+0x2000] ;  /* 0x002000004c34783b */ /* 0x000e680000004200 */
[----:B------:R-:W4:Y:S04]  /*0aa0*/  LDSM.16.MT88.4 R48, [R74+0x2000] ;  /* 0x002000004a30783b */ /* 0x000f280000004200 */
[----:B------:R-:W3:Y:S04]  /*0ab0*/  LDSM.16.MT88.4 R28, [R72+0x2000] ;  /* 0x00200000481c783b */ /* 0x000ee80000004200 */
[----:B--2---:R-:W2:Y:S04]  /*0ac0*/  LDSM.16.MT88.4 R8, [R71+0x2000] ;  /* 0x002000004708783b */ /* 0x004ea80000004200 */
[----:B------:R-:W2:Y:S04]  /*0ad0*/  LDSM.16.M88.4 R32, [R70] ;  /* 0x000000004620783b */ /* 0x000ea80000000200 */
[----:B------:R-:W2:Y:S01]  /*0ae0*/  LDSM.16.M88.4 R4, [R75+0x800] ;  /* 0x000800004b04783b */ /* 0x000ea20000000200 */
[C---:B-1----:R-:W-:Y:S08]  /*0af0*/  HMMA.16816.F32.BF16 R16, R12.reuse, R52, RZ ;  /* 0x000000340c10723c */ /* 0x042ff000000418ff */
[C---:B----4-:R-:W-:Y:S08]  /*0b00*/  HMMA.16816.F32.BF16 R24, R12.reuse, R48, RZ ;  /* 0x000000300c18723c */ /* 0x050ff000000418ff */
[C---:B---3--:R-:W-:Y:S08]  /*0b10*/  HMMA.16816.F32.BF16 R36, R12.reuse, R28, RZ ;  /* 0x0000001c0c24723c */ /* 0x048ff000000418ff */
[----:B--2---:R-:W-:Y:S08]  /*0b20*/  HMMA.16816.F32.BF16 R12, R12, R8, RZ ;  /* 0x000000080c0c723c */ /* 0x004ff000000418ff */
[C---:B------:R-:W-:Y:S08]  /*0b30*/  HMMA.16816.F32.BF16 R16, R32.reuse, R54, R16 ;  /* 0x000000362010723c */ /* 0x040ff00000041810 */
[C---:B------:R-:W-:Y:S08]  /*0b40*/  HMMA.16816.F32.BF16 R24, R32.reuse, R50, R24 ;  /* 0x000000322018723c */ /* 0x040ff00000041818 */
[C---:B------:R-:W-:Y:S08]  /*0b50*/  HMMA.16816.F32.BF16 R36, R32.reuse, R30, R36 ;  /* 0x0000001e2024723c */ /* 0x040ff00000041824 */
[----:B------:R-:W-:Y:S01]  /*0b60*/  HMMA.16816.F32.BF16 R32, R32, R10, R12 ;  /* 0x0000000a2020723c */ /* 0x000fe2000004180c */
[----:B------:R-:W1:Y:S04]  /*0b70*/  LDSM.16.M88.4 R12, [R73+0x800] ;  /* 0x00080000490c783b */ /* 0x000e680000000200 */
[----:B------:R-:W-:Y:S03]  /*0b80*/  BAR.SYNC.DEFER_BLOCKING 0x0 ;  /* 0x0000000000007b1d */ /* 0x000fe60000010000 */
[C---:B------:R-:W-:Y:S07]  /*0b90*/  HMMA.16816.F32.BF16 R44, R4.reuse, R48, RZ ;  /* 0x00000030042c723c */ /* 0x040fee00000418ff */
[----:B------:R-:W-:Y:S01]  /*0ba0*/  IMAD R49, R42, 0x1000, R43 ;  /* 0x000010002a317824 */ /* 0x000fe200078e022b */
[----:B------:R-:W-:Y:S03]  /*0bb0*/  HMMA.16816.F32.BF16 R20, R4, R52, RZ ;  /* 0x000000340414723c */ /* 0x000fe600000418ff */
[----:B------:R-:W-:-:S05]  /*0bc0*/  IMAD R49, R2, 0x40, R49 ;  /* 0x0000004002317824 */ /* 0x000fca00078e0231 */
[----:B------:R-:W-:Y:S01]  /*0bd0*/  IADD3 R49, R49, 0x10000, RZ ;  /* 0x0001000031317810 */ /* 0x000fe20007ffe0ff */
[C---:B------:R-:W-:Y:S04]  /*0be0*/  HMMA.16816.F32.BF16 R40, R4.reuse, R28, RZ ;  /* 0x0000001c0428723c */ /* 0x040fe800000418ff */
[----:B------:R-:W-:Y:S01]  /*0bf0*/  IMAD.WIDE R84, R49, R84, c[0x0][0x168] ;  /* 0x00005a0031547625 */ /* 0x000fe200078e0254 */
[----:B------:R-:W-:Y:S01]  /*0c00*/  @!PT LDS RZ, [RZ] ;  /* 0x00000000fffff984 */ /* 0x000fe20000000800 */
[----:B------:R-:W-:Y:S01]  /*0c10*/  @!PT LDS RZ, [RZ] ;  /* 0x00000000fffff984 */ /* 0x000fe20000000800 */
[----:B------:R-:W-:Y:S01]  /*0c20*/  @!PT LDS RZ, [RZ] ;  /* 0x00000000fffff984 */ /* 0x000fe20000000800 */
[----:B------:R2:W-:Y:S03]  /*0c30*/  LDGSTS.E.BYPASS.128 [R3], [R80.64+0x80] ;  /* 0x0000008050037fae */ /* 0x0005e6000b901c44 */
[----:B------:R-:W-:Y:S01]  /*0c40*/  HMMA.16816.F32.BF16 R4, R4, R8, RZ ;  /* 0x000000080404723c */ /* 0x000fe200000418ff */
[----:B------:R-:W-:Y:S01]  /*0c50*/  IADD3 R60, P0, R84, 0x80000, RZ ;  /* 0x00080000543c7810 */ /* 0x000fe20007f1e0ff */
[----:B------:R2:W-:Y:S04]  /*0c60*/  LDGSTS.E.BYPASS.128 [R3+0x800], [R82.64+0x80] ;  /* 0x0080008052037fae */ /* 0x0005e8000b901c44 */
[----:B------:R-:W-:Y:S01]  /*0c70*/  IMAD.X R61, RZ, RZ, R85, P0 ;  /* 0x000000ffff3d7224 */ /* 0x000fe200000e0655 */
[----:B------:R-:W0:Y:S01]  /*0c80*/  LDGDEPBAR ;  /* 0x00000000000079af */ /* 0x000e220000000000 */
[C---:B-1----:R-:W-:Y:S03]  /*0c90*/  HMMA.16816.F32.BF16 R48, R12.reuse, R50, R44 ;  /* 0x000000320c30723c */ /* 0x042fe6000004182c */
[----:B------:R1:W-:Y:S04]  /*0ca0*/  LDGSTS.E.BYPASS.128 [R64+0x2000], [R56.64] ;  /* 0x0200000038407fae */ /* 0x0003e8000b901c44 */
[----:B------:R3:W-:Y:S01]  /*0cb0*/  LDGSTS.E.BYPASS.128 [R64+0x2800], [R60.64] ;  /* 0x028000003c407fae */ /* 0x0007e2000b901c44 */
[C---:B------:R-:W-:Y:S03]  /*0cc0*/  HMMA.16816.F32.BF16 R28, R12.reuse, R30, R40 ;  /* 0x0000001e0c1c723c */ /* 0x040fe60000041828 */
[----:B------:R-:W0:Y:S05]  /*0cd0*/  LDGDEPBAR ;  /* 0x00000000000079af */ /* 0x000e2a0000000000 */
[C---:B------:R-:W-:Y:S08]  /*0ce0*/  HMMA.16816.F32.BF16 R52, R12.reuse, R54, R20 ;  /* 0x000000360c34723c */ /* 0x040ff00000041814 */
[----:B------:R-:W-:Y:S01]  /*0cf0*/  HMMA.16816.F32.BF16 R8, R12, R10, R4 ;  /* 0x0000000a0c08723c */ /* 0x000fe20000041804 */
[----:B------:R-:W-:-:S04]  /*0d00*/  DEPBAR.LE SB0, 0x2 ;  /* 0x000080800000791a */ /* 0x000fc80000000000 */
[----:B------:R-:W-:Y:S06]  /*0d10*/  BAR.SYNC.DEFER_BLOCKING 0x0 ;  /* 0x0000000000007b1d */ /* 0x000fec0000010000 */
[----:B------:R-:W-:Y:S04]  /*0d20*/  LDSM.16.MT88.4 R44, [R76+0x3000] ;  /* 0x003000004c2c783b */ /* 0x000fe80000004200 */
[----:B------:R-:W4:Y:S04]  /*0d30*/  LDSM.16.M88.4 R12, [R75+0x1800] ;  /* 0x001800004b0c783b */ /* 0x000f280000000200 */
[----:B------:R-:W2:Y:S04]  /*0d40*/  LDSM.16.MT88.4 R40, [R74+0x3000] ;  /* 0x003000004a28783b */ /* 0x000ea80000004200 */
[----:B------:R-:W2:Y:S04]  /*0d50*/  LDSM.16.MT88.4 R20, [R72+0x3000] ;  /* 0x003000004814783b */ /* 0x000ea80000004200 */
[----:B------:R-:W3:Y:S04]  /*0d60*/  LDSM.16.MT88.4 R4, [R71+0x3000] ;  /* 0x003000004704783b */ /* 0x000ee80000004200 */
[----:B-1----:R-:W1:Y:S01]  /*0d70*/  LDSM.16.M88.4 R56, [R77+0x1000] ;  /* 0x001000004d38783b */ /* 0x002e620000000200 */
[C---:B----4-:R-:W-:Y:S08]  /*0d80*/  HMMA.16816.F32.BF16 R52, R12.reuse, R44, R52 ;  /* 0x0000002c0c34723c */ /* 0x050ff00000041834 */
[C---:B--2---:R-:W-:Y:S08]  /*0d90*/  HMMA.16816.F32.BF16 R48, R12.reuse, R40, R48 ;  /* 0x000000280c30723c */ /* 0x044ff00000041830 */
[C---:B------:R-:W-:Y:S08]  /*0da0*/  HMMA.16816.F32.BF16 R28, R12.reuse, R20, R28 ;  /* 0x000000140c1c723c */ /* 0x040ff0000004181c */
[----:B---3--:R-:W-:Y:S01]  /*0db0*/  HMMA.16816.F32.BF16 R8, R12, R4, R8 ;  /* 0x000000040c08723c */ /* 0x008fe20000041808 */
[----:B------:R-:W2:Y:S07]  /*0dc0*/  LDSM.16.M88.4 R12, [R70+0x1000] ;  /* 0x00100000460c783b */ /* 0x000eae0000000200 */
[C---:B-1----:R-:W-:Y:S08]  /*0dd0*/  HMMA.16816.F32.BF16 R16, R56.reuse, R44, R16 ;  /* 0x0000002c3810723c */ /* 0x042ff00000041810 */
[C---:B------:R-:W-:Y:S08]  /*0de0*/  HMMA.16816.F32.BF16 R24, R56.reuse, R40, R24 ;  /* 0x000000283818723c */ /* 0x040ff00000041818 */
[C---:B------:R-:W-:Y:S08]  /*0df0*/  HMMA.16816.F32.BF16 R36, R56.reuse, R20, R36 ;  /* 0x000000143824723c */ /* 0x040ff00000041824 */
[----:B------:R-:W-:Y:S07]  /*0e00*/  HMMA.16816.F32.BF16 R32, R56, R4, R32 ;  /* 0x000000043820723c */ /* 0x000fee0000041820 */
[----:B------:R-:W-:Y:S01]  /*0e10*/  IADD3 R56, P0, R78, 0xc0000, RZ ;  /* 0x000c00004e387810 */ /* 0x000fe20007f1e0ff */
[----:B--2---:R-:W-:Y:S04]  /*0e20*/  HMMA.16816.F32.BF16 R16, R12, R46, R16 ;  /* 0x0000002e0c10723c */ /* 0x004fe80000041810 */
[----:B------:R-:W-:Y:S01]  /*0e30*/  IMAD.X R57, RZ, RZ, R79, P0 ;  /* 0x000000ffff397224 */ /* 0x000fe200000e064f */
[----:B------:R-:W-:-:S03]  /*0e40*/  IADD3 R60, P0, R84, 0xc0000, RZ ;  /* 0x000c0000543c7810 */ /* 0x000fc60007f1e0ff */
[----:B------:R-:W-:Y:S02]  /*0e50*/  HMMA.16816.F32.BF16 R24, R12, R42, R24 ;  /* 0x0000002a0c18723c */ /* 0x000fe40000041818 */
[----:B------:R-:W-:-:S06]  /*0e60*/  IMAD.X R61, RZ, RZ, R85, P0 ;  /* 0x000000ffff3d7224 */ /* 0x000fcc00000e0655 */
[C---:B------:R-:W-:Y:S08]  /*0e70*/  HMMA.16816.F32.BF16 R36, R12.reuse, R22, R36 ;  /* 0x000000160c24723c */ /* 0x040ff00000041824 */
[----:B------:R-:W-:Y:S01]  /*0e80*/  HMMA.16816.F32.BF16 R32, R12, R6, R32 ;  /* 0x000000060c20723c */ /* 0x000fe20000041820 */
[----:B------:R-:W1:Y:S04]  /*0e90*/  LDSM.16.M88.4 R12, [R73+0x1800] ;  /* 0x00180000490c783b */ /* 0x000e680000000200 */
[----:B------:R-:W-:Y:S06]  /*0ea0*/  BAR.SYNC.DEFER_BLOCKING 0x0 ;  /* 0x0000000000007b1d */ /* 0x000fec0000010000 */
[----:B------:R-:W-:Y:S01]  /*0eb0*/  @!PT LDS RZ, [RZ] ;  /* 0x00000000fffff984 */ /* 0x000fe20000000800 */
[----:B------:R-:W-:Y:S01]  /*0ec0*/  @!PT LDS RZ, [RZ] ;  /* 0x00000000fffff984 */ /* 0x000fe20000000800 */
[----:B------:R-:W-:Y:S01]  /*0ed0*/  @!PT LDS RZ, [RZ] ;  /* 0x00000000fffff984 */ /* 0x000fe20000000800 */
[----:B------:R2:W-:Y:S04]  /*0ee0*/  LDGSTS.E.BYPASS.128 [R3+0x1000], [R80.64+0xc0] ;  /* 0x010000c050037fae */ /* 0x0005e8000b901c44 */
[----:B------:R2:W-:Y:S04]  /*0ef0*/  LDGSTS.E.BYPASS.128 [R3+0x1800], [R82.64+0xc0] ;  /* 0x018000c052037fae */ /* 0x0005e8000b901c44 */
[----:B------:R-:W0:Y:S04]  /*0f00*/  LDGDEPBAR ;  /* 0x00000000000079af */ /* 0x000e280000000000 */
[----:B------:R3:W-:Y:S01]  /*0f10*/  LDGSTS.E.BYPASS.128 [R64+0x3000], [R56.64] ;  /* 0x0300000038407fae */ /* 0x0007e2000b901c44 */
[C---:B-1----:R-:W-:Y:S03]  /*0f20*/  HMMA.16816.F32.BF16 R44, R12.reuse, R46, R52 ;  /* 0x0000002e0c2c723c */ /* 0x042fe60000041834 */
[----:B------:R1:W-:Y:S04]  /*0f30*/  LDGSTS.E.BYPASS.128 [R64+0x3800], [R60.64] ;  /* 0x038000003c407fae */ /* 0x0003e8000b901c44 */
[----:B------:R-:W0:Y:S01]  /*0f40*/  LDGDEPBAR ;  /* 0x00000000000079af */ /* 0x000e220000000000 */
[C---:B------:R-:W-:Y:S08]  /*0f50*/  HMMA.16816.F32.BF16 R40, R12.reuse, R42, R48 ;  /* 0x0000002a0c28723c */ /* 0x040ff00000041830 */
[C---:B------:R-:W-:Y:S08]  /*0f60*/  HMMA.16816.F32.BF16 R20, R12.reuse, R22, R28 ;  /* 0x000000160c14723c */ /* 0x040ff0000004181c */
[----:B------:R-:W-:Y:S01]  /*0f70*/  HMMA.16816.F32.BF16 R4, R12, R6, R8 ;  /* 0x000000060c04723c */ /* 0x000fe20000041808 */
[----:B------:R-:W-:-:S04]  /*0f80*/  DEPBAR.LE SB0, 0x2 ;  /* 0x000080800000791a */ /* 0x000fc80000000000 */
[----:B------:R-:W-:Y:S06]  /*0f90*/  BAR.SYNC.DEFER_BLOCKING 0x0 ;  /* 0x0000000000007b1d */ /* 0x000fec0000010000 */
[----:B------:R-:W-:Y:S04]  /*0fa0*/  LDSM.16.MT88.4 R52, [R76+0x2000] ;  /* 0x002000004c34783b */ /* 0x000fe80000004200 */
[----:B------:R-:W4:Y:S04]  /*0fb0*/  LDSM.16.M88.4 R12, [R75+0x800] ;  /* 0x000800004b0c783b */ /* 0x000f280000000200 */
[----:B------:R-:W1:Y:S04]  /*0fc0*/  LDSM.16.MT88.4 R48, [R74+0x2000] ;  /* 0x002000004a30783b */ /* 0x000e680000004200 */
[----:B------:R-:W1:Y:S04]  /*0fd0*/  LDSM.16.MT88.4 R28, [R72+0x2000] ;  /* 0x00200000481c783b */ /* 0x000e680000004200 */
[----:B------:R-:W2:Y:S04]  /*0fe0*/  LDSM.16.MT88.4 R8, [R71+0x2000] ;  /* 0x002000004708783b */ /* 0x000ea80000004200 */
[----:B---3--:R-:W3:Y:S01]  /*0ff0*/  LDSM.16.M88.4 R56, [R77] ;  /* 0x000000004d38783b */ /* 0x008ee20000000200 */
[C---:B----4-:R-:W-:Y:S08]  /*1000*/  HMMA.16816.F32.BF16 R44, R12.reuse, R52, R44 ;  /* 0x000000340c2c723c */ /* 0x050ff0000004182c */
[C---:B-1----:R-:W-:Y:S08]  /*1010*/  HMMA.16816.F32.BF16 R40, R12.reuse, R48, R40 ;  /* 0x000000300c28723c */ /* 0x042ff00000041828 */
[C---:B------:R-:W-:Y:S08]  /*1020*/  HMMA.16816.F32.BF16 R20, R12.reuse, R28, R20 ;  /* 0x0000001c0c14723c */ /* 0x040ff00000041814 */
[----:B--2---:R-:W-:Y:S01]  /*1030*/  HMMA.16816.F32.BF16 R4, R12, R8, R4 ;  /* 0x000000080c04723c */ /* 0x004fe20000041804 */
[----:B------:R-:W1:Y:S07]  /*1040*/  LDSM.16.M88.4 R12, [R70] ;  /* 0x00000000460c783b */ /* 0x000e6e0000000200 */
[C---:B---3--:R-:W-:Y:S08]  /*1050*/  HMMA.16816.F32.BF16 R16, R56.reuse, R52, R16 ;  /* 0x000000343810723c */ /* 0x048ff00000041810 */
[C---:B------:R-:W-:Y:S08]  /*1060*/  HMMA.16816.F32.BF16 R24, R56.reuse, R48, R24 ;  /* 0x000000303818723c */ /* 0x040ff00000041818 */
[C---:B------:R-:W-:Y:S08]  /*1070*/  HMMA.16816.F32.BF16 R36, R56.reuse, R28, R36 ;  /* 0x0000001c3824723c */ /* 0x040ff00000041824 */
[----:B------:R-:W-:Y:S07]  /*1080*/  HMMA.16816.F32.BF16 R32, R56, R8, R32 ;  /* 0x000000083820723c */ /* 0x000fee0000041820 */
[----:B------:R-:W-:Y:S01]  /*1090*/  IADD3 R56, P0, R78, 0x100000, RZ ;  /* 0x001000004e387810 */ /* 0x000fe20007f1e0ff */
[----:B-1----:R-:W-:Y:S04]  /*10a0*/  HMMA.16816.F32.BF16 R16, R12, R54, R16 ;  /* 0x000000360c10723c */ /* 0x002fe80000041810 */
        /* <DEDUP_REMOVED lines=11> */
[----:B------:R2:W-:Y:S04]  /*1160*/  LDGSTS.E.BYPASS.128 [R3], [R80.64+0x100] ;  /* 0x0000010050037fae */ /* 0x0005e8000b901c44 */
        /* <DEDUP_REMOVED lines=16> */
[----:B---3--:R-:W3:Y:S01]  /*1270*/  LDSM.16.M88.4 R56, [R77+0x1000] ;  /* 0x001000004d38783b */ /* 0x008ee20000000200 */
[C---:B----4-:R-:W-:Y:S08]  /*1280*/  HMMA.16816.F32.BF16 R52, R12.reuse, R44, R52 ;  /* 0x0000002c0c34723c */ /* 0x050ff00000041834 */
[C---:B-1----:R-:W-:Y:S08]  /*1290*/  HMMA.16816.F32.BF16 R48, R12.reuse, R40, R48 ;  /* 0x000000280c30723c */ /* 0x042ff00000041830 */
[C---:B------:R-:W-:Y:S08]  /*12a0*/  HMMA.16816.F32.BF16 R28, R12.reuse, R20, R28 ;  /* 0x000000140c1c723c */ /* 0x040ff0000004181c */
[----:B--2---:R-:W-:Y:S01]  /*12b0*/  HMMA.16816.F32.BF16 R8, R12, R4, R8 ;  /* 0x000000040c08723c */ /* 0x004fe20000041808 */
[----:B------:R-:W1:Y:S07]  /*12c0*/  LDSM.16.M88.4 R12, [R70+0x1000] ;  /* 0x00100000460c783b */ /* 0x000e6e0000000200 */
        /* <DEDUP_REMOVED lines=430> */
[----:B------:R-:W1:Y:S04]  /*2db0*/  LDSM.16.M88.4 R8, [R75+0x800] ;  /* 0x000800004b08783b */ /* 0x000e680000000200 */
[----:B------:R-:W4:Y:S04]  /*2dc0*/  LDSM.16.MT88.4 R20, [R74+0x2000] ;  /* 0x002000004a14783b */ /* 0x000f280000004200 */
[----:B------:R-:W2:Y:S04]  /*2dd0*/  LDSM.16.MT88.4 R60, [R72+0x2000] ;  /* 0x00200000483c783b */ /* 0x000ea80000004200 */
[----:B---3--:R-:W3:Y:S04]  /*2de0*/  LDSM.16.MT88.4 R56, [R71+0x2000] ;  /* 0x002000004738783b */ /* 0x008ee80000004200 */
[----:B------:R-:W2:Y:S01]  /*2df0*/  LDSM.16.M88.4 R48, [R77] ;  /* 0x000000004d30783b */ /* 0x000ea20000000200 */
[C---:B-1----:R-:W-:Y:S08]  /*2e00*/  HMMA.16816.F32.BF16 R44, R8.reuse, R28, R44 ;  /* 0x0000001c082c723c */ /* 0x042ff0000004182c */
[C---:B----4-:R-:W-:Y:S08]  /*2e10*/  HMMA.16816.F32.BF16 R40, R8.reuse, R20, R40 ;  /* 0x000000140828723c */ /* 0x050ff00000041828 */
[C---:B--2---:R-:W-:Y:S08]  /*2e20*/  HMMA.16816.F32.BF16 R12, R8.reuse, R60, R12 ;  /* 0x0000003c080c723c */ /* 0x044ff0000004180c */
[----:B---3--:R-:W-:Y:S01]  /*2e30*/  HMMA.16816.F32.BF16 R4, R8, R56, R4 ;  /* 0x000000380804723c */ /* 0x008fe20000041804 */
[----:B------:R-:W1:Y:S07]  /*2e40*/  LDSM.16.M88.4 R8, [R70] ;  /* 0x000000004608783b */ /* 0x000e6e0000000200 */
[C---:B------:R-:W-:Y:S08]  /*2e50*/  HMMA.16816.F32.BF16 R16, R48.reuse, R28, R16 ;  /* 0x0000001c3010723c */ /* 0x040ff00000041810 */
        /* <DEDUP_REMOVED lines=16> */
[----:B------:R2:W-:Y:S04]  /*2f60*/  LDGSTS.E.BYPASS.128 [R3], [R80.64+0x400], !PT ;  /* 0x0000040050037fae */ /* 0x0005e8000f901c44 */
[----:B------:R2:W-:Y:S04]  /*2f70*/  LDGSTS.E.BYPASS.128 [R3+0x800], [R82.64+0x400], !PT ;  /* 0x0080040052037fae */ /* 0x0005e8000f901c44 */
[----:B------:R-:W0:Y:S04]  /*2f80*/  LDGDEPBAR ;  /* 0x00000000000079af */ /* 0x000e280000000000 */
[----:B------:R3:W-:Y:S01]  /*2f90*/  LDGSTS.E.BYPASS.128 [R64+0x2000], [R48.64], !PT ;  /* 0x0200000030407fae */ /* 0x0007e2000f901c44 */
[C---:B-1----:R-:W-:Y:S03]  /*2fa0*/  HMMA.16816.F32.BF16 R28, R8.reuse, R30, R44 ;  /* 0x0000001e081c723c */ /* 0x042fe6000004182c */
[----:B------:R1:W-:Y:S04]  /*2fb0*/  LDGSTS.E.BYPASS.128 [R64+0x2800], [R52.64], !PT ;  /* 0x0280000034407fae */ /* 0x0003e8000f901c44 */
[----:B------:R-:W0:Y:S01]  /*2fc0*/  LDGDEPBAR ;  /* 0x00000000000079af */ /* 0x000e220000000000 */
[C---:B------:R-:W-:Y:S08]  /*2fd0*/  HMMA.16816.F32.BF16 R20, R8.reuse, R22, R40 ;  /* 0x000000160814723c */ /* 0x040ff00000041828 */
[C---:B------:R-:W-:Y:S08]  /*2fe0*/  HMMA.16816.F32.BF16 R60, R8.reuse, R62, R12 ;  /* 0x0000003e083c723c */ /* 0x040ff0000004180c */
[----:B------:R-:W-:Y:S01]  /*2ff0*/  HMMA.16816.F32.BF16 R56, R8, R58, R4 ;  /* 0x0000003a0838723c */ /* 0x000fe20000041804 */
[----:B------:R-:W-:-:S04]  /*3000*/  DEPBAR.LE SB0, 0x2 ;  /* 0x000080800000791a */ /* 0x000fc80000000000 */
[----:B------:R-:W-:Y:S06]  /*3010*/  BAR.SYNC.DEFER_BLOCKING 0x0 ;  /* 0x0000000000007b1d */ /* 0x000fec0000010000 */
[----:B------:R-:W-:Y:S04]  /*3020*/  LDSM.16.M88.4 R40, [R77+0x1000] ;  /* 0x001000004d28783b */ /* 0x000fe80000000200 */
[----:B------:R-:W4:Y:S04]  /*3030*/  LDSM.16.MT88.4 R12, [R76+0x3000] ;  /* 0x003000004c0c783b */ /* 0x000f280000004200 */
[----:B------:R-:W2:Y:S04]  /*3040*/  LDSM.16.MT88.4 R8, [R74+0x3000] ;  /* 0x003000004a08783b */ /* 0x000ea80000004200 */
[----:B------:R-:W2:Y:S04]  /*3050*/  LDSM.16.MT88.4 R4, [R72+0x3000] ;  /* 0x003000004804783b */ /* 0x000ea80000004200 */
[----:B-1----:R-:W1:Y:S04]  /*3060*/  LDSM.16.MT88.4 R52, [R71+0x3000] ;  /* 0x003000004734783b */ /* 0x002e680000004200 */
[----:B---3--:R-:W3:Y:S04]  /*3070*/  LDSM.16.M88.4 R48, [R75+0x1800] ;  /* 0x001800004b30783b */ /* 0x008ee80000000200 */
[----:B------:R-:W1:Y:S01]  /*3080*/  LDSM.16.M88.4 R44, [R70+0x1000] ;  /* 0x00100000462c783b */ /* 0x000e620000000200 */
[C---:B----4-:R-:W-:Y:S08]  /*3090*/  HMMA.16816.F32.BF16 R16, R40.reuse, R12, R16 ;  /* 0x0000000c2810723c */ /* 0x050ff00000041810 */
[C---:B--2---:R-:W-:Y:S08]  /*30a0*/  HMMA.16816.F32.BF16 R24, R40.reuse, R8, R24 ;  /* 0x000000082818723c */ /* 0x044ff00000041818 */
[C---:B------:R-:W-:Y:S08]  /*30b0*/  HMMA.16816.F32.BF16 R36, R40.reuse, R4, R36 ;  /* 0x000000042824723c */ /* 0x040ff00000041824 */
[----:B-1----:R-:W-:Y:S01]  /*30c0*/  HMMA.16816.F32.BF16 R32, R40, R52, R32 ;  /* 0x000000342820723c */ /* 0x002fe20000041820 */
[----:B------:R-:W1:Y:S04]  /*30d0*/  LDSM.16.M88.4 R40, [R73+0x1800] ;  /* 0x001800004928783b */ /* 0x000e680000000200 */
[----:B------:R-:W-:Y:S03]  /*30e0*/  BAR.SYNC.DEFER_BLOCKING 0x0 ;  /* 0x0000000000007b1d */ /* 0x000fe60000010000 */
[C---:B---3--:R-:W-:Y:S07]  /*30f0*/  HMMA.16816.F32.BF16 R60, R48.reuse, R4, R60 ;  /* 0x00000004303c723c */ /* 0x048fee000004183c */
[----:B------:R-:W-:Y:S01]  /*3100*/  IMAD.SHL.U32 R5, R0, 0x2, RZ ;  /* 0x0000000200057824 */ /* 0x000fe200078e00ff */
[----:B------:R-:W-:Y:S01]  /*3110*/  HMMA.16816.F32.BF16 R20, R48, R8, R20 ;  /* 0x000000083014723c */ /* 0x000fe20000041814 */
[----:B------:R-:W-:-:S06]  /*3120*/  IADD3 R4, P1, R84, 0x440000, RZ ;  /* 0x0044000054047810 */ /* 0x000fcc0007f3e0ff */
[----:B------:R-:W-:Y:S01]  /*3130*/  IMAD.SHL.U32 R8, R0, 0x10, RZ ;  /* 0x0000001000087824 */ /* 0x000fe200078e00ff */
[----:B------:R-:W-:Y:S04]  /*3140*/  HMMA.16816.F32.BF16 R36, R44, R6, R36 ;  /* 0x000000062c24723c */ /* 0x000fe80000041824 */
[----:B------:R-:W-:Y:S01]  /*3150*/  LOP3.LUT R8, R8, 0x5c0, RZ, 0xc0, !PT ;  /* 0x000005c008087812 */ /* 0x000fe200078ec0ff */
[----:B------:R-:W-:Y:S01]  /*3160*/  @!PT LDS RZ, [RZ] ;  /* 0x00000000fffff984 */ /* 0x000fe20000000800 */
[----:B------:R-:W-:Y:S01]  /*3170*/  @!PT LDS RZ, [RZ] ;  /* 0x00000000fffff984 */ /* 0x000fe20000000800 */
[----:B------:R-:W-:Y:S01]  /*3180*/  @!PT LDS RZ, [RZ] ;  /* 0x00000000fffff984 */ /* 0x000fe20000000800 */
[----:B------:R2:W-:Y:S03]  /*3190*/  LDGSTS.E.BYPASS.128 [R3+0x1000], [R80.64+0x440], !PT ;  /* 0x0100044050037fae */ /* 0x0005e6000f901c44 */
[----:B------:R-:W-:Y:S01]  /*31a0*/  LOP3.LUT R5, R8, 0x6, R5, 0xf8, !PT ;  /* 0x0000000608057812 */ /* 0x000fe200078ef805 */
[----:B------:R2:W-:Y:S01]  /*31b0*/  LDGSTS.E.BYPASS.128 [R3+0x1800], [R82.64+0x440], !PT ;  /* 0x0180044052037fae */ /* 0x0005e2000f901c44 */
[----:B------:R-:W-:Y:S02]  /*31c0*/  HMMA.16816.F32.BF16 R28, R48, R12, R28 ;  /* 0x0000000c301c723c */ /* 0x000fe4000004181c */
[----:B------:R-:W-:Y:S01]  /*31d0*/  LOP3.LUT R68, R5, 0x8, R68, 0xf8, !PT ;  /* 0x0000000805447812 */ /* 0x000fe200078ef844 */
[----:B------:R-:W-:Y:S01]  /*31e0*/  IMAD.X R5, RZ, RZ, R85, P1 ;  /* 0x000000ffff057224 */ /* 0x000fe200008e0655 */
[----:B------:R-:W0:Y:S03]  /*31f0*/  LDGDEPBAR ;  /* 0x00000000000079af */ /* 0x000e260000000000 */
[----:B------:R-:W-:Y:S01]  /*3200*/  IMAD.SHL.U32 R9, R68, 0x2, RZ ;  /* 0x0000000244097824 */ /* 0x000fe200078e00ff */
[----:B-1----:R-:W-:Y:S01]  /*3210*/  HMMA.16816.F32.BF16 R60, R40, R6, R60 ;  /* 0x00000006283c723c */ /* 0x002fe2000004183c */
[----:B------:R-:W-:-:S04]  /*3220*/  LOP3.LUT R12, R66, 0x400, RZ, 0xfc, !PT ;  /* 0x00000400420c7812 */ /* 0x000fc800078efcff */
[----:B--2---:R-:W-:Y:S02]  /*3230*/  LEA.HI R3, R12, R67, RZ, 0x1e ;  /* 0x000000430c037211 */ /* 0x004fe400078ff0ff */
[----:B------:R-:W-:Y:S01]  /*3240*/  IADD3 R6, P0, R78, 0x440000, RZ ;  /* 0x004400004e067810 */ /* 0x000fe20007f1e0ff */
[----:B------:R-:W-:Y:S01]  /*3250*/  HMMA.16816.F32.BF16 R56, R48, R52, R56 ;  /* 0x000000343038723c */ /* 0x000fe20000041838 */
[----:B------:R-:W-:Y:S02]  /*3260*/  F2FP.BF16.PACK_AB R37, R37, R36 ;  /* 0x000000242525723e */ /* 0x000fe400000010ff */
[----:B------:R-:W-:Y:S01]  /*3270*/  F2FP.BF16.PACK_AB R38, R39, R38 ;  /* 0x000000262726723e */ /* 0x000fe200000010ff */
[----:B------:R-:W-:Y:S01]  /*3280*/  IMAD.X R7, RZ, RZ, R79, P0 ;  /* 0x000000ffff077224 */ /* 0x000fe200000e064f */
[----:B------:R-:W-:-:S03]  /*3290*/  ISETP.GE.AND P0, PT, R65, 0x40, PT ;  /* 0x000000404100780c */ /* 0x000fc60003f06270 */
[C---:B------:R-:W-:Y:S01]  /*32a0*/  HMMA.16816.F32.BF16 R16, R44.reuse, R14, R16 ;  /* 0x0000000e2c10723c */ /* 0x040fe20000041810 */
[----:B------:R1:W-:Y:S04]  /*32b0*/  LDGSTS.E.BYPASS.128 [R64+0x3000], [R6.64], !PT ;  /* 0x0300000006407fae */ /* 0x0003e8000f901c44 */
[----:B------:R2:W-:Y:S03]  /*32c0*/  LDGSTS.E.BYPASS.128 [R64+0x3800], [R4.64], !PT ;  /* 0x0380000004407fae */ /* 0x0005e6000f901c44 */
[----:B------:R-:W-:Y:S01]  /*32d0*/  HMMA.16816.F32.BF16 R24, R44, R10, R24 ;  /* 0x0000000a2c18723c */ /* 0x000fe20000041818 */
[----:B------:R-:W0:Y:S01]  /*32e0*/  LDGDEPBAR ;  /* 0x00000000000079af */ /* 0x000e220000000000 */
[----:B------:R-:W-:-:S02]  /*32f0*/  F2FP.BF16.PACK_AB R61, R61, R60 ;  /* 0x0000003c3d3d723e */ /* 0x000fc400000010ff */
[----:B------:R-:W-:Y:S02]  /*3300*/  F2FP.BF16.PACK_AB R62, R63, R62 ;  /* 0x0000003e3f3e723e */ /* 0x000fe400000010ff */
[----:B-1----:R-:W-:Y:S02]  /*3310*/  LEA.HI R6, R66, R67, RZ, 0x1e ;  /* 0x0000004342067211 */ /* 0x002fe400078ff0ff */
[----:B------:R-:W-:Y:S08]  /*3320*/  HMMA.16816.F32.BF16 R32, R44, R54, R32 ;  /* 0x000000362c20723c */ /* 0x000ff00000041820 */
[----:B------:R-:W-:Y:S01]  /*3330*/  HMMA.16816.F32.BF16 R20, R40, R10, R20 ;  /* 0x0000000a2814723c */ /* 0x000fe20000041814 */
[----:B------:R-:W-:-:S02]  /*3340*/  F2FP.BF16.PACK_AB R17, R17, R16 ;  /* 0x000000101111723e */ /* 0x000fc400000010ff */
[----:B------:R-:W-:-:S04]  /*3350*/  F2FP.BF16.PACK_AB R18, R19, R18 ;  /* 0x000000121312723e */ /* 0x000fc800000010ff */
[----:B------:R-:W-:Y:S01]  /*3360*/  LOP3.LUT R10, R8, 0x200, RZ, 0xfc, !PT ;  /* 0x00000200080a7812 */ /* 0x000fe200078efcff */
[----:B------:R-:W-:Y:S01]  /*3370*/  HMMA.16816.F32.BF16 R28, R40, R14, R28 ;  /* 0x0000000e281c723c */ /* 0x000fe2000004181c */
[----:B------:R-:W-:-:S04]  /*3380*/  DEPBAR.LE SB0, 0x0 ;  /* 0x000080000000791a */ /* 0x000fc80000000000 */
[----:B------:R-:W-:Y:S02]  /*3390*/  F2FP.BF16.PACK_AB R25, R25, R24 ;  /* 0x000000181919723e */ /* 0x000fe400000010ff */
[----:B------:R-:W-:Y:S01]  /*33a0*/  F2FP.BF16.PACK_AB R26, R27, R26 ;  /* 0x0000001a1b1a723e */ /* 0x000fe200000010ff */
[----:B------:R-:W-:Y:S01]  /*33b0*/  HMMA.16816.F32.BF16 R56, R40, R54, R56 ;  /* 0x000000362838723c */ /* 0x000fe20000041838 */
[----:B------:R-:W-:Y:S02]  /*33c0*/  F2FP.BF16.PACK_AB R33, R33, R32 ;  /* 0x000000202121723e */ /* 0x000fe400000010ff */
[----:B------:R-:W-:-:S04]  /*33d0*/  F2FP.BF16.PACK_AB R34, R35, R34 ;  /* 0x000000222322723e */ /* 0x000fc800000010ff */
[-C--:B------:R-:W-:Y:S01]  /*33e0*/  LEA.HI R40, R8, R9.reuse, RZ, 0x1e ;  /* 0x0000000908287211 */ /* 0x080fe200078ff0ff */
[----:B------:R-:W-:Y:S01]  /*33f0*/  BAR.SYNC.DEFER_BLOCKING 0x0 ;  /* 0x0000000000007b1d */ /* 0x000fe20000010000 */
[----:B------:R-:W-:Y:S02]  /*3400*/  LEA.HI R41, R10, R9, RZ, 0x1e ;  /* 0x000000090a297211 */ /* 0x000fe400078ff0ff */
[----:B------:R-:W-:Y:S02]  /*3410*/  F2FP.BF16.PACK_AB R21, R21, R20 ;  /* 0x000000141515723e */ /* 0x000fe400000010ff */
[----:B------:R-:W-:Y:S01]  /*3420*/  F2FP.BF16.PACK_AB R16, R23, R22 ;  /* 0x000000161710723e */ /* 0x000fe200000010ff */
[----:B------:R-:W-:Y:S02]  /*3430*/  IMAD.SHL.U32 R22, R2, 0x8000, RZ ;  /* 0x0000800002167824 */ /* 0x000fe400078e00ff */
[----:B------:R-:W-:Y:S01]  /*3440*/  F2FP.BF16.PACK_AB R29, R29, R28 ;  /* 0x0000001c1d1d723e */ /* 0x000fe200000010ff */
[----:B------:R-:W-:Y:S01]  /*3450*/  IMAD.MOV.U32 R23, RZ, RZ, 0x2 ;  /* 0x00000002ff177424 */ /* 0x000fe200078e00ff */
[----:B------:R-:W-:-:S06]  /*3460*/  F2FP.BF16.PACK_AB R30, R31, R30 ;  /* 0x0000001e1f1e723e */ /* 0x000fcc00000010ff */
[----:B------:R-:W-:Y:S02]  /*3470*/  F2FP.BF16.PACK_AB R57, R57, R56 ;  /* 0x000000383939723e */ /* 0x000fe400000010ff */
[----:B------:R-:W-:Y:S01]  /*3480*/  F2FP.BF16.PACK_AB R58, R59, R58 ;  /* 0x0000003a3b3a723e */ /* 0x000fe200000010ff */
[----:B------:R1:W-:Y:S04]  /*3490*/  STS [R40], R17 ;  /* 0x0000001128007388 */ /* 0x0003e80000000800 */
[----:B------:R3:W-:Y:S04]  /*34a0*/  STS [R41+0x400], R18 ;  /* 0x0004001229007388 */ /* 0x0007e80000000800 */
[----:B------:R-:W-:Y:S01]  /*34b0*/  STS [R40+0x20], R25 ;  /* 0x0000201928007388 */ /* 0x000fe20000000800 */
[----:B-1----:R-:W-:-:S03]  /*34c0*/  IMAD.IADD R17, R65, 0x1, R22 ;  /* 0x0000000141117824 */ /* 0x002fc600078e0216 */
[----:B------:R-:W-:Y:S01]  /*34d0*/  STS [R41+0x420], R26 ;  /* 0x0004201a29007388 */ /* 0x000fe20000000800 */
[----:B---3--:R-:W-:-:S03]  /*34e0*/  SHF.R.U32.HI R18, RZ, 0x3, R0 ;  /* 0x00000003ff127819 */ /* 0x008fc60000011600 */
[----:B------:R-:W-:Y:S01]  /*34f0*/  STS [R40+0x40], R37 ;  /* 0x0000402528007388 */ /* 0x000fe20000000800 */
[----:B------:R-:W-:-:S03]  /*3500*/  SGXT.U32 R18, R18, 0x4 ;  /* 0x000000041212781a */ /* 0x000fc60000000000 */
[----:B------:R-:W-:Y:S01]  /*3510*/  STS [R41+0x440], R38 ;  /* 0x0004402629007388 */ /* 0x000fe20000000800 */
[----:B------:R-:W-:-:S03]  /*3520*/  LOP3.LUT R0, R69, R18, RZ, 0xfc, !PT ;  /* 0x0000001245007212 */ /* 0x000fc600078efcff */
[----:B------:R-:W-:Y:S01]  /*3530*/  STS [R40+0x60], R33 ;  /* 0x0000602128007388 */ /* 0x000fe20000000800 */
[----:B------:R-:W-:Y:S02]  /*3540*/  LOP3.LUT R2, R69, 0x30, R18, 0xfe, !PT ;  /* 0x0000003045027812 */ /* 0x000fe400078efe12 */
[C---:B------:R-:W-:Y:S01]  /*3550*/  ISETP.LT.AND P1, PT, R0.reuse, 0x200, !P0 ;  /* 0x000002000000780c */ /* 0x040fe20004721270 */
[----:B------:R-:W-:Y:S01]  /*3560*/  STS [R41+0x460], R34 ;  /* 0x0004602229007388 */ /* 0x000fe20000000800 */
[----:B------:R-:W-:-:S03]  /*3570*/  IMAD R0, R0, 0x40, R17 ;  /* 0x0000004000007824 */ /* 0x000fc600078e0211 */
[----:B------:R-:W-:Y:S06]  /*3580*/  BAR.SYNC.DEFER_BLOCKING 0x0 ;  /* 0x0000000000007b1d */ /* 0x000fec0000010000 */
[----:B------:R-:W1:Y:S04]  /*3590*/  LDS.128 R12, [R6] ;  /* 0x00000000060c7984 */ /* 0x000e680000000c00 */
[----:B------:R-:W3:Y:S04]  /*35a0*/  LDS.128 R8, [R3+0x800] ;  /* 0x0008000003087984 */ /* 0x000ee80000000c00 */
[----:B------:R-:W-:Y:S06]  /*35b0*/  BAR.SYNC.DEFER_BLOCKING 0x0 ;  /* 0x0000000000007b1d */ /* 0x000fec0000010000 */
[----:B------:R-:W-:Y:S04]  /*35c0*/  STS [R40], R29 ;  /* 0x0000001d28007388 */ /* 0x000fe80000000800 */
[----:B------:R-:W-:Y:S04]  /*35d0*/  STS [R41+0x400], R30 ;  /* 0x0004001e29007388 */ /* 0x000fe80000000800 */
[----:B------:R-:W-:Y:S04]  /*35e0*/  STS [R40+0x20], R21 ;  /* 0x0000201528007388 */ /* 0x000fe80000000800 */
[----:B------:R4:W-:Y:S04]  /*35f0*/  STS [R41+0x420], R16 ;  /* 0x0004201029007388 */ /* 0x0009e80000000800 */
[----:B------:R-:W-:Y:S04]  /*3600*/  STS [R40+0x40], R61 ;  /* 0x0000403d28007388 */ /* 0x000fe80000000800 */
[----:B------:R-:W-:Y:S01]  /*3610*/  STS [R41+0x440], R62 ;  /* 0x0004403e29007388 */ /* 0x000fe20000000800 */
[----:B----4-:R-:W-:-:S03]  /*3620*/  LOP3.LUT R16, R69, 0x10, R18, 0xfe, !PT ;  /* 0x0000001045107812 */ /* 0x010fc600078efe12 */
[----:B------:R-:W-:Y:S01]  /*3630*/  STS [R40+0x60], R57 ;  /* 0x0000603928007388 */ /* 0x000fe20000000800 */
[----:B------:R-:W-:Y:S02]  /*3640*/  LOP3.LUT R69, R69, 0x20, R18, 0xfe, !PT ;  /* 0x0000002045457812 */ /* 0x000fe400078efe12 */
[----:B------:R-:W-:Y:S01]  /*3650*/  ISETP.LT.AND P2, PT, R16, 0x200, !P0 ;  /* 0x000002001000780c */ /* 0x000fe20004741270 */
[----:B------:R-:W-:Y:S04]  /*3660*/  STS [R41+0x460], R58 ;  /* 0x0004603a29007388 */ /* 0x000fe80000000800 */
[----:B------:R-:W-:Y:S01]  /*3670*/  BAR.SYNC.DEFER_BLOCKING 0x0 ;  /* 0x0000000000007b1d */ /* 0x000fe20000010000 */
[C---:B------:R-:W-:Y:S01]  /*3680*/  ISETP.LT.AND P3, PT, R69.reuse, 0x200, !P0 ;  /* 0x000002004500780c */ /* 0x040fe20004761270 */
[----:B------:R-:W-:Y:S01]  /*3690*/  IMAD R20, R69, 0x40, R22 ;  /* 0x0000004045147824 */ /* 0x000fe200078e0216 */
[----:B------:R-:W-:Y:S01]  /*36a0*/  ISETP.LT.AND P0, PT, R2, 0x200, !P0 ;  /* 0x000002000200780c */ /* 0x000fe20004701270 */
[----:B------:R-:W-:-:S02]  /*36b0*/  IMAD R18, R16, 0x40, R17 ;  /* 0x0000004010127824 */ /* 0x000fc400078e0211 */
[----:B------:R-:W-:Y:S02]  /*36c0*/  IMAD.IADD R20, R65, 0x1, R20 ;  /* 0x0000000141147824 */ /* 0x000fe400078e0214 */
[----:B------:R-:W-:-:S04]  /*36d0*/  IMAD.WIDE R16, R0, R23, c[0x0][0x170] ;  /* 0x00005c0000107625 */ /* 0x000fc800078e0217 */
[----:B------:R-:W-:-:S04]  /*36e0*/  IMAD.WIDE R18, R18, R23, c[0x0][0x170] ;  /* 0x00005c0012127625 */ /* 0x000fc800078e0217 */
[----:B------:R-:W-:Y:S01]  /*36f0*/  IMAD.WIDE R20, R20, R23, c[0x0][0x170] ;  /* 0x00005c0014147625 */ /* 0x000fe200078e0217 */
[----:B--2---:R-:W2:Y:S04]  /*3700*/  LDS.128 R4, [R6] ;  /* 0x0000000006047984 */ /* 0x004ea80000000c00 */
[----:B-1----:R1:W-:Y:S04]  /*3710*/  @P1 STG.E.128 [R16.64], R12 ;  /* 0x0000000c10001986 */ /* 0x0023e8000c101d04 */
[----:B---3--:R1:W-:Y:S04]  /*3720*/  @P2 STG.E.128 [R18.64], R8 ;  /* 0x0000000812002986 */ /* 0x0083e8000c101d04 */
[----:B--2---:R1:W-:Y:S01]  /*3730*/  @P3 STG.E.128 [R20.64], R4 ;  /* 0x0000000414003986 */ /* 0x0043e2000c101d04 */
[----:B------:R-:W-:Y:S05]  /*3740*/  @!P0 EXIT ;  /* 0x000000000000894d */ /* 0x000fea0003800000 */
[----:B-1----:R-:W1:Y:S01]  /*3750*/  LDS.128 R8, [R3+0x800] ;  /* 0x0008000003087984 */ /* 0x002e620000000c00 */
[----:B------:R-:W-:-:S04]  /*3760*/  IMAD R2, R2, 0x40, R22 ;  /* 0x0000004002027824 */ /* 0x000fc800078e0216 */
[----:B------:R-:W-:-:S04]  /*3770*/  IMAD.IADD R2, R65, 0x1, R2 ;  /* 0x0000000141027824 */ /* 0x000fc800078e0202 */
[----:B------:R-:W-:-:S05]  /*3780*/  IMAD.WIDE R4, R2, R23, c[0x0][0x170] ;  /* 0x00005c0002047625 */ /* 0x000fca00078e0217 */
[----:B-1----:R-:W-:Y:S01]  /*3790*/  STG.E.128 [R4.64], R8 ;  /* 0x0000000804007986 */ /* 0x002fe2000c101d04 */
[----:B------:R-:W-:Y:S05]  /*37a0*/  EXIT ;  /* 0x000000000000794d */ /* 0x000fea0003800000 */
.L_x_0:
[----:B------:R-:W-:-:S00]  /*37b0*/  BRA `(.L_x_0) ;  /* 0xfffffff000007947 */ /* 0x000fc0000383ffff */
[----:B------:R-:W-:-:S00]  /*37c0*/  NOP ;  /* 0x0000000000007918 */ /* 0x000fc00000000000 */
        /* <DEDUP_REMOVED lines=11> */
.L_x_1:


//--------------------- .nv.shared.triton_bmm     --------------------------
	.section	.nv.shared.triton_bmm,"aw",@nobits
	.sectionflags	@""
	.align	16
